	.headerflags	@"EF_CUDA_TEXMODE_UNIFIED EF_CUDA_64BIT_ADDRESS EF_CUDA_ACCELERATORS EF_CUDA_SM90 EF_CUDA_VIRTUAL_SM(EF_CUDA_SM90)"
	.elftype	@"ET_EXEC"


//--------------------- .nv.info                  --------------------------
	.section	.nv.info,"",@"SHT_CUDA_INFO"
	.align	4


	//----- nvinfo : EIATTR_REGCOUNT
	.align		4
        /*0000*/ 	.byte	0x04, 0x2f
        /*0002*/ 	.short	(.L_3 - .L_2)
	.align		4
.L_2:
        /*0004*/ 	.word	index@(triton_poi_fused__native_batch_norm_legit_no_training__unsafe_index_add_mul_relu_sub_12)
        /*0008*/ 	.word	0x00000020


	//----- nvinfo : EIATTR_MIN_STACK_SIZE
	.align		4
.L_3:
        /*000c*/ 	.byte	0x04, 0x12
        /*000e*/ 	.short	(.L_5 - .L_4)
	.align		4
.L_4:
        /*0010*/ 	.word	index@(triton_poi_fused__native_batch_norm_legit_no_training__unsafe_index_add_mul_relu_sub_12)
        /*0014*/ 	.word	0x00000000


	//----- nvinfo : EIATTR_FRAME_SIZE
	.align		4
.L_5:
        /*0018*/ 	.byte	0x04, 0x11
        /*001a*/ 	.short	(.L_7 - .L_6)
	.align		4
.L_6:
        /*001c*/ 	.word	index@(triton_poi_fused__native_batch_norm_legit_no_training__unsafe_index_add_mul_relu_sub_12)
        /*0020*/ 	.word	0x00000000


	//----- nvinfo : EIATTR_MIN_STACK_SIZE
	.align		4
.L_7:
        /*0024*/ 	.byte	0x04, 0x12
        /*0026*/ 	.short	(.L_9 - .L_8)
	.align		4
.L_8:
        /*0028*/ 	.word	index@(triton_poi_fused__native_batch_norm_legit_no_training__unsafe_index_add_mul_relu_sub_12)
        /*002c*/ 	.word	0x00000000
.L_9:


//--------------------- .nv.info.triton_poi_fused__native_batch_norm_legit_no_training__unsafe_index_add_mul_relu_sub_12 --------------------------
	.section	.nv.info.triton_poi_fused__native_batch_norm_legit_no_training__unsafe_index_add_mul_relu_sub_12,"",@"SHT_CUDA_INFO"
	.sectionflags	@""
	.align	4


	//----- nvinfo : EIATTR_CUDA_API_VERSION
	.align		4
        /*0000*/ 	.byte	0x04, 0x37
        /*0002*/ 	.short	(.L_11 - .L_10)
.L_10:
        /*0004*/ 	.word	0x0000007c


	//----- nvinfo : EIATTR_KPARAM_INFO
	.align		4
.L_11:
        /*0008*/ 	.byte	0x04, 0x17
        /*000a*/ 	.short	(.L_13 - .L_12)
.L_12:
        /*000c*/ 	.word	0x00000000
        /*0010*/ 	.short	0x000f
        /*0012*/ 	.short	0x0078
        /*0014*/ 	.byte	0x00, 0xf0, 0x11, 0x00


	//----- nvinfo : EIATTR_KPARAM_INFO
	.align		4
.L_13:
        /*0018*/ 	.byte	0x04, 0x17
        /*001a*/ 	.short	(.L_15 - .L_14)
.L_14:
        /*001c*/ 	.word	0x00000000
        /*0020*/ 	.short	0x000e
        /*0022*/ 	.short	0x0070
        /*0024*/ 	.byte	0x00, 0xf4, 0x21, 0x00


	//----- nvinfo : EIATTR_KPARAM_INFO
	.align		4
.L_15:
        /*0028*/ 	.byte	0x04, 0x17
        /*002a*/ 	.short	(.L_17 - .L_16)
.L_16:
        /*002c*/ 	.word	0x00000000
        /*0030*/ 	.short	0x000d
        /*0032*/ 	.short	0x0068
        /*0034*/ 	.byte	0x00, 0xf4, 0x21, 0x00


	//----- nvinfo : EIATTR_KPARAM_INFO
	.align		4
.L_17:
        /*0038*/ 	.byte	0x04, 0x17
        /*003a*/ 	.short	(.L_19 - .L_18)
.L_18:
        /*003c*/ 	.word	0x00000000
        /*0040*/ 	.short	0x000c
        /*0042*/ 	.short	0x0060
        /*0044*/ 	.byte	0x00, 0xf4, 0x21, 0x00


	//----- nvinfo : EIATTR_KPARAM_INFO
	.align		4
.L_19:
        /*0048*/ 	.byte	0x04, 0x17
        /*004a*/ 	.short	(.L_21 - .L_20)
.L_20:
        /*004c*/ 	.word	0x00000000
        /*0050*/ 	.short	0x000b
        /*0052*/ 	.short	0x0058
        /*0054*/ 	.byte	0x00, 0xf4, 0x21, 0x00


	//----- nvinfo : EIATTR_KPARAM_INFO
	.align		4
.L_21:
        /*0058*/ 	.byte	0x04, 0x17
        /*005a*/ 	.short	(.L_23 - .L_22)
.L_22:
        /*005c*/ 	.word	0x00000000
        /*0060*/ 	.short	0x000a
        /*0062*/ 	.short	0x0050
        /*0064*/ 	.byte	0x00, 0xf4, 0x21, 0x00


	//----- nvinfo : EIATTR_KPARAM_INFO
	.align		4
.L_23:
        /*0068*/ 	.byte	0x04, 0x17
        /*006a*/ 	.short	(.L_25 - .L_24)
.L_24:
        /*006c*/ 	.word	0x00000000
        /*0070*/ 	.short	0x0009
        /*0072*/ 	.short	0x0048
        /*0074*/ 	.byte	0x00, 0xf4, 0x21, 0x00


	//----- nvinfo : EIATTR_KPARAM_INFO
	.align		4
.L_25:
        /*0078*/ 	.byte	0x04, 0x17
        /*007a*/ 	.short	(.L_27 - .L_26)
.L_26:
        /*007c*/ 	.word	0x00000000
        /*0080*/ 	.short	0x0008
        /*0082*/ 	.short	0x0040
        /*0084*/ 	.byte	0x00, 0xf4, 0x21, 0x00


	//----- nvinfo : EIATTR_KPARAM_INFO
	.align		4
.L_27:
        /*0088*/ 	.byte	0x04, 0x17
        /*008a*/ 	.short	(.L_29 - .L_28)
.L_28:
        /*008c*/ 	.word	0x00000000
        /*0090*/ 	.short	0x0007
        /*0092*/ 	.short	0x0038
        /*0094*/ 	.byte	0x00, 0xf4, 0x21, 0x00


	//----- nvinfo : EIATTR_KPARAM_INFO
	.align		4
.L_29:
        /*0098*/ 	.byte	0x04, 0x17
        /*009a*/ 	.short	(.L_31 - .L_30)
.L_30:
        /*009c*/ 	.word	0x00000000
        /*00a0*/ 	.short	0x0006
        /*00a2*/ 	.short	0x0030
        /*00a4*/ 	.byte	0x00, 0xf4, 0x21, 0x00


	//----- nvinfo : EIATTR_KPARAM_INFO
	.align		4
.L_31:
        /*00a8*/ 	.byte	0x04, 0x17
        /*00aa*/ 	.short	(.L_33 - .L_32)
.L_32:
        /*00ac*/ 	.word	0x00000000
        /*00b0*/ 	.short	0x0005
        /*00b2*/ 	.short	0x0028
        /*00b4*/ 	.byte	0x00, 0xf4, 0x21, 0x00


	//----- nvinfo : EIATTR_KPARAM_INFO
	.align		4
.L_33:
        /*00b8*/ 	.byte	0x04, 0x17
        /*00ba*/ 	.short	(.L_35 - .L_34)
.L_34:
        /*00bc*/ 	.word	0x00000000
        /*00c0*/ 	.short	0x0004
        /*00c2*/ 	.short	0x0020
        /*00c4*/ 	.byte	0x00, 0xf4, 0x21, 0x00


	//----- nvinfo : EIATTR_KPARAM_INFO
	.align		4
.L_35:
        /*00c8*/ 	.byte	0x04, 0x17
        /*00ca*/ 	.short	(.L_37 - .L_36)
.L_36:
        /*00cc*/ 	.word	0x00000000
        /*00d0*/ 	.short	0x0003
        /*00d2*/ 	.short	0x0018
        /*00d4*/ 	.byte	0x00, 0xf4, 0x21, 0x00


	//----- nvinfo : EIATTR_KPARAM_INFO
	.align		4
.L_37:
        /*00d8*/ 	.byte	0x04, 0x17
        /*00da*/ 	.short	(.L_39 - .L_38)
.L_38:
        /*00dc*/ 	.word	0x00000000
        /*00e0*/ 	.short	0x0002
        /*00e2*/ 	.short	0x0010
        /*00e4*/ 	.byte	0x00, 0xf4, 0x21, 0x00


	//----- nvinfo : EIATTR_KPARAM_INFO
	.align		4
.L_39:
        /*00e8*/ 	.byte	0x04, 0x17
        /*00ea*/ 	.short	(.L_41 - .L_40)
.L_40:
        /*00ec*/ 	.word	0x00000000
        /*00f0*/ 	.short	0x0001
        /*00f2*/ 	.short	0x0008
        /*00f4*/ 	.byte	0x00, 0xf4, 0x21, 0x00


	//----- nvinfo : EIATTR_KPARAM_INFO
	.align		4
.L_41:
        /*00f8*/ 	.byte	0x04, 0x17
        /*00fa*/ 	.short	(.L_43 - .L_42)
.L_42:
        /*00fc*/ 	.word	0x00000000
        /*0100*/ 	.short	0x0000
        /*0102*/ 	.short	0x0000
        /*0104*/ 	.byte	0x00, 0xf4, 0x21, 0x00


	//----- nvinfo : EIATTR_SPARSE_MMA_MASK
	.align		4
.L_43:
        /*0108*/ 	.byte	0x03, 0x50
        /*010a*/ 	.short	0x0000


	//----- nvinfo : EIATTR_MAXREG_COUNT
	.align		4
        /*010c*/ 	.byte	0x03, 0x1b
        /*010e*/ 	.short	0x00ff


	//----- nvinfo : EIATTR_EXIT_INSTR_OFFSETS
	.align		4
        /*0110*/ 	.byte	0x04, 0x1c
        /*0112*/ 	.short	(.L_45 - .L_44)


	//   ....[0]....
.L_44:
        /*0114*/ 	.word	0x000010e0


	//----- nvinfo : EIATTR_REQNTID
	.align		4
.L_45:
        /*0118*/ 	.byte	0x04, 0x10
        /*011a*/ 	.short	(.L_47 - .L_46)
.L_46:
        /*011c*/ 	.word	0x00000080
        /*0120*/ 	.word	0x00000001
        /*0124*/ 	.word	0x00000001


	//----- nvinfo : EIATTR_CBANK_PARAM_SIZE
	.align		4
.L_47:
        /*0128*/ 	.byte	0x03, 0x19
        /*012a*/ 	.short	0x007c


	//----- nvinfo : EIATTR_PARAM_CBANK
	.align		4
        /*012c*/ 	.byte	0x04, 0x0a
        /*012e*/ 	.short	(.L_49 - .L_48)
	.align		4
.L_48:
        /*0130*/ 	.word	index@(.nv.constant0.triton_poi_fused__native_batch_norm_legit_no_training__unsafe_index_add_mul_relu_sub_12)
        /*0134*/ 	.short	0x0210
        /*0136*/ 	.short	0x007c


	//----- nvinfo : EIATTR_SW_WAR
	.align		4
.L_49:
        /*0138*/ 	.byte	0x04, 0x36
        /*013a*/ 	.short	(.L_51 - .L_50)
.L_50:
        /*013c*/ 	.word	0x00000008
.L_51:


//--------------------- .nv.callgraph             --------------------------
	.section	.nv.callgraph,"",@"SHT_CUDA_CALLGRAPH"
	.align	4
	.sectionentsize	8
	.align		4
        /*0000*/ 	.word	0x00000000
	.align		4
        /*0004*/ 	.word	0xffffffff
	.align		4
        /*0008*/ 	.word	0x00000000
	.align		4
        /*000c*/ 	.word	0xfffffffe
	.align		4
        /*0010*/ 	.word	0x00000000
	.align		4
        /*0014*/ 	.word	0xfffffffd
	.align		4
        /*0018*/ 	.word	0x00000000
	.align		4
        /*001c*/ 	.word	0xfffffffc


//--------------------- .nv.constant4             --------------------------
	.section	.nv.constant4,"a",@progbits
	.align	8
	.align		8
.nv.constant4:
        /*0000*/ 	.dword	_$_str
	.align		8
        /*0008*/ 	.dword	_$_str_$_2


//--------------------- .text.triton_poi_fused__native_batch_norm_legit_no_training__unsafe_index_add_mul_relu_sub_12 --------------------------
	.section	.text.triton_poi_fused__native_batch_norm_legit_no_training__unsafe_index_add_mul_relu_sub_12,"ax",@progbits
	.align	128
        .global         triton_poi_fused__native_batch_norm_legit_no_training__unsafe_index_add_mul_relu_sub_12
        .type           triton_poi_fused__native_batch_norm_legit_no_training__unsafe_index_add_mul_relu_sub_12,@function
        .size           triton_poi_fused__native_batch_norm_legit_no_training__unsafe_index_add_mul_relu_sub_12,(.L_x_1 - triton_poi_fused__native_batch_norm_legit_no_training__unsafe_index_add_mul_relu_sub_12)
        .other          triton_poi_fused__native_batch_norm_legit_no_training__unsafe_index_add_mul_relu_sub_12,@"STO_CUDA_ENTRY STV_DEFAULT"
triton_poi_fused__native_batch_norm_legit_no_training__unsafe_index_add_mul_relu_sub_12:
.text.triton_poi_fused__native_batch_norm_legit_no_training__unsafe_index_add_mul_relu_sub_12:
[----:B------:R-:W-:Y:S01]  /*0000*/  LDC R1, c[0x0][0x28] ;  /* 0x00000a00ff017b82 */ /* 0x000fe20000000800 */
[----:B------:R-:W1:Y:S07]  /*0010*/  S2R R0, SR_TID.X ;  /* 0x0000000000007919 */ /* 0x000e6e0000002100 */
[----:B------:R-:W2:Y:S01]  /*0020*/  LDC.64 R16, c[0x0][0x248] ;  /* 0x00009200ff107b82 */ /* 0x000ea20000000a00 */
[----:B------:R-:W-:Y:S01]  /*0030*/  ULDC.64 UR4, c[0x0][0x208] ;  /* 0x0000820000047ab9 */ /* 0x000fe20000000a00 */
[----:B------:R-:W-:Y:S01]  /*0040*/  ULDC.64 UR6, c[0x0][0x258] ;  /* 0x0000960000067ab9 */ /* 0x000fe20000000a00 */
[----:B------:R-:W3:Y:S05]  /*0050*/  S2R R3, SR_CTAID.X ;  /* 0x0000000000037919 */ /* 0x000eea0000002500 */
[----:B------:R-:W4:Y:S08]  /*0060*/  LDC.64 R26, c[0x0][0x250] ;  /* 0x00009400ff1a7b82 */ /* 0x000f300000000a00 */
[----:B------:R-:W5:Y:S01]  /*0070*/  LDC.64 R28, c[0x0][0x260] ;  /* 0x00009800ff1c7b82 */ /* 0x000f620000000a00 */
[----:B-1----:R-:W-:-:S05]  /*0080*/  IMAD.SHL.U32 R0, R0, 0x4, RZ ;  /* 0x0000000400007824 */ /* 0x002fca00078e00ff */
[----:B------:R-:W-:-:S05]  /*0090*/  LOP3.LUT R0, R0, 0x1fc, RZ, 0xc0, !PT ;  /* 0x000001fc00007812 */ /* 0x000fca00078ec0ff */
[----:B---3--:R-:W-:-:S05]  /*00a0*/  IMAD R0, R3, 0x200, R0 ;  /* 0x0000020003007824 */ /* 0x008fca00078e0200 */
[----:B------:R-:W-:-:S04]  /*00b0*/  SHF.R.S32.HI R5, RZ, 0x1f, R0 ;  /* 0x0000001fff057819 */ /* 0x000fc80000011400 */
[----:B------:R-:W-:-:S04]  /*00c0*/  LEA.HI R5, R5, R0, RZ, 0x4 ;  /* 0x0000000005057211 */ /* 0x000fc800078f20ff */
[----:B------:R-:W-:Y:S02]  /*00d0*/  SHF.R.S32.HI R2, RZ, 0x4, R5 ;  /* 0x00000004ff027819 */ /* 0x000fe40000011405 */
[----:B------:R-:W-:Y:S02]  /*00e0*/  LOP3.LUT R5, R5, 0xfffffff0, RZ, 0xc0, !PT ;  /* 0xfffffff005057812 */ /* 0x000fe400078ec0ff */
[----:B------:R-:W-:Y:S02]  /*00f0*/  LEA.HI R4, R2, R2, RZ, 0x4 ;  /* 0x0000000202047211 */ /* 0x000fe400078f20ff */
[----:B------:R-:W-:Y:S02]  /*0100*/  IADD3 R6, R0, -R5, RZ ;  /* 0x8000000500067210 */ /* 0x000fe40007ffe0ff */
[----:B------:R-:W-:Y:S02]  /*0110*/  LOP3.LUT R7, R4, 0xfffffff0, RZ, 0xc0, !PT ;  /* 0xfffffff004077812 */ /* 0x000fe400078ec0ff */
[----:B------:R-:W1:Y:S03]  /*0120*/  LDC.64 R4, c[0x0][0x270] ;  /* 0x00009c00ff047b82 */ /* 0x000e660000000a00 */
[----:B------:R-:W-:-:S04]  /*0130*/  IMAD.IADD R2, R2, 0x1, -R7 ;  /* 0x0000000102027824 */ /* 0x000fc800078e0a07 */
[----:B--2---:R-:W-:-:S04]  /*0140*/  IMAD.WIDE R16, R2, 0x8, R16 ;  /* 0x0000000802107825 */ /* 0x004fc800078e0210 */
[C---:B----4-:R-:W-:Y:S02]  /*0150*/  IMAD.WIDE R8, R6.reuse, 0x8, R26 ;  /* 0x0000000806087825 */ /* 0x050fe400078e021a */
[----:B------:R-:W2:Y:S04]  /*0160*/  LDG.E.EL.64 R16, desc[UR4][R16.64] ;  /* 0x0000000410107981 */ /* 0x000ea8000c2e1b00 */
[----:B------:R-:W3:Y:S01]  /*0170*/  LDG.E.EL.128 R8, desc[UR4][R8.64] ;  /* 0x0000000408087981 */ /* 0x000ee2000c2e1d00 */
[----:B-----5:R-:W-:-:S06]  /*0180*/  IMAD.WIDE R12, R6, 0x8, R28 ;  /* 0x00000008060c7825 */ /* 0x020fcc00078e021c */
[----:B------:R-:W4:Y:S01]  /*0190*/  LDG.E.EL.128 R12, desc[UR4][R12.64] ;  /* 0x000000040c0c7981 */ /* 0x000f22000c2e1d00 */
[----:B-1----:R-:W-:-:S06]  /*01a0*/  IMAD.WIDE R4, R2, 0x8, R4 ;  /* 0x0000000802047825 */ /* 0x002fcc00078e0204 */
[----:B------:R-:W5:Y:S01]  /*01b0*/  LDG.E.EL.64 R4, desc[UR4][R4.64] ;  /* 0x0000000404047981 */ /* 0x000f62000c2e1b00 */
[----:B------:R-:W-:Y:S01]  /*01c0*/  VIADD R20, R0, 0x2 ;  /* 0x0000000200147836 */ /* 0x000fe20000000000 */
[----:B--2---:R-:W-:-:S04]  /*01d0*/  SHF.R.U32.HI R7, RZ, 0x1c, R17 ;  /* 0x0000001cff077819 */ /* 0x004fc80000011611 */
[----:B------:R-:W-:Y:S02]  /*01e0*/  LOP3.LUT R7, R7, 0x8, RZ, 0xc0, !PT ;  /* 0x0000000807077812 */ /* 0x000fe400078ec0ff */
[----:B---3--:R-:W-:Y:S02]  /*01f0*/  SHF.R.U32.HI R24, RZ, 0x1a, R9 ;  /* 0x0000001aff187819 */ /* 0x008fe40000011609 */
[----:B------:R-:W-:Y:S02]  /*0200*/  IADD3 R18, P0, R16, R7, RZ ;  /* 0x0000000710127210 */ /* 0x000fe40007f1e0ff */
[----:B------:R-:W-:Y:S02]  /*0210*/  LEA R7, P1, R8, UR6, 0x2 ;  /* 0x0000000608077c11 */ /* 0x000fe4000f8210ff */
[----:B------:R-:W-:Y:S02]  /*0220*/  LOP3.LUT R24, R24, 0x20, RZ, 0xc0, !PT ;  /* 0x0000002018187812 */ /* 0x000fe400078ec0ff */
[----:B------:R-:W-:Y:S01]  /*0230*/  SHF.R.S32.HI R16, RZ, 0x16, R3 ;  /* 0x00000016ff107819 */ /* 0x000fe20000011403 */
[----:B------:R-:W-:Y:S01]  /*0240*/  IMAD.X R3, RZ, RZ, R17, P0 ;  /* 0x000000ffff037224 */ /* 0x000fe200000e0611 */
[----:B------:R-:W-:-:S02]  /*0250*/  IADD3 R24, P0, R24, R7, RZ ;  /* 0x0000000718187210 */ /* 0x000fc40007f1e0ff */
[----:B------:R-:W-:Y:S02]  /*0260*/  SGXT R7, R16, 0x1 ;  /* 0x000000011007781a */ /* 0x000fe40000000200 */
[----:B------:R-:W-:Y:S02]  /*0270*/  LEA.HI.X R9, R8, UR7, R9, 0x2, P1 ;  /* 0x0000000708097c11 */ /* 0x000fe400088f1409 */
[C---:B------:R-:W-:Y:S02]  /*0280*/  SHF.L.U64.HI R3, R18.reuse, 0x5, R3 ;  /* 0x0000000512037819 */ /* 0x040fe40000010203 */
[----:B------:R-:W-:Y:S02]  /*0290*/  SHF.L.U32 R18, R18, 0x5, RZ ;  /* 0x0000000512127819 */ /* 0x000fe400000006ff */
[C---:B------:R-:W-:Y:S02]  /*02a0*/  LEA.HI R8, R7.reuse, R20, RZ, 0x4 ;  /* 0x0000001407087211 */ /* 0x040fe400078f20ff */
[----:B------:R-:W-:Y:S01]  /*02b0*/  LEA.HI R17, R7, R0, RZ, 0x8 ;  /* 0x0000000007117211 */ /* 0x000fe200078f40ff */
[----:B------:R-:W-:Y:S01]  /*02c0*/  IMAD.X R7, RZ, RZ, R9, P0 ;  /* 0x000000ffff077224 */ /* 0x000fe200000e0609 */
[----:B------:R-:W-:-:S02]  /*02d0*/  IADD3 R22, P0, R18, R24, RZ ;  /* 0x0000001812167210 */ /* 0x000fc40007f1e0ff */
[----:B------:R-:W-:Y:S02]  /*02e0*/  LOP3.LUT R9, R8, 0xfffffff0, RZ, 0xc0, !PT ;  /* 0xfffffff008097812 */ /* 0x000fe400078ec0ff */
[----:B----4-:R-:W-:Y:S01]  /*02f0*/  SHF.R.U32.HI R8, RZ, 0x1a, R13 ;  /* 0x0000001aff087819 */ /* 0x010fe2000001160d */
[----:B------:R-:W-:Y:S01]  /*0300*/  IMAD.X R23, R3, 0x1, R7, P0 ;  /* 0x0000000103177824 */ /* 0x000fe200000e0607 */
[----:B------:R-:W-:Y:S02]  /*0310*/  IADD3 R20, R20, -R9, RZ ;  /* 0x8000000914147210 */ /* 0x000fe40007ffe0ff */
[----:B------:R-:W-:Y:S02]  /*0320*/  LEA R9, P0, R12, UR6, 0x2 ;  /* 0x000000060c097c11 */ /* 0x000fe4000f8010ff */
[----:B------:R-:W-:Y:S02]  /*0330*/  SHF.R.S32.HI R17, RZ, 0x8, R17 ;  /* 0x00000008ff117819 */ /* 0x000fe40000011411 */
[----:B------:R-:W-:-:S02]  /*0340*/  LOP3.LUT R8, R8, 0x20, RZ, 0xc0, !PT ;  /* 0x0000002008087812 */ /* 0x000fc400078ec0ff */
[----:B------:R-:W-:Y:S01]  /*0350*/  LEA.HI.X R12, R12, UR7, R13, 0x2, P0 ;  /* 0x000000070c0c7c11 */ /* 0x000fe200080f140d */
[----:B------:R-:W-:Y:S01]  /*0360*/  IMAD.SHL.U32 R16, R17, 0x40, RZ ;  /* 0x0000004011107824 */ /* 0x000fe200078e00ff */
[----:B------:R-:W-:Y:S02]  /*0370*/  IADD3 R8, P0, R8, R9, RZ ;  /* 0x0000000908087210 */ /* 0x000fe40007f1e0ff */
[----:B-----5:R-:W-:Y:S01]  /*0380*/  SHF.R.U32.HI R21, RZ, 0x1c, R5 ;  /* 0x0000001cff157819 */ /* 0x020fe20000011605 */
[----:B------:R-:W-:-:S04]  /*0390*/  IMAD.WIDE R22, R16, 0x4, R22 ;  /* 0x0000000410167825 */ /* 0x000fc800078e0216 */
[----:B------:R-:W-:Y:S01]  /*03a0*/  IMAD.X R9, RZ, RZ, R12, P0 ;  /* 0x000000ffff097224 */ /* 0x000fe200000e060c */
[----:B------:R-:W-:Y:S01]  /*03b0*/  IADD3 R12, P0, R8, R18, RZ ;  /* 0x00000012080c7210 */ /* 0x000fe20007f1e0ff */
[----:B------:R1:W2:Y:S01]  /*03c0*/  LDG.E.EL R19, desc[UR4][R22.64] ;  /* 0x0000000416137981 */ /* 0x0002a2000c2e1900 */
[----:B------:R-:W-:Y:S02]  /*03d0*/  LOP3.LUT R21, R21, 0x8, RZ, 0xc0, !PT ;  /* 0x0000000815157812 */ /* 0x000fe400078ec0ff */
[----:B------:R-:W-:-:S03]  /*03e0*/  IADD3.X R13, R9, R3, RZ, P0, !PT ;  /* 0x00000003090d7210 */ /* 0x000fc600007fe4ff */
[----:B------:R-:W-:Y:S01]  /*03f0*/  IMAD.WIDE R12, R16, 0x4, R12 ;  /* 0x00000004100c7825 */ /* 0x000fe200078e020c */
[----:B-1----:R-:W-:-:S04]  /*0400*/  IADD3 R22, P0, R4, R21, RZ ;  /* 0x0000001504167210 */ /* 0x002fc80007f1e0ff */
[----:B------:R1:W2:Y:S01]  /*0410*/  LDG.E.EL R23, desc[UR4][R12.64] ;  /* 0x000000040c177981 */ /* 0x0002a2000c2e1900 */
[----:B------:R-:W-:Y:S02]  /*0420*/  IMAD.X R21, RZ, RZ, R5, P0 ;  /* 0x000000ffff157224 */ /* 0x000fe400000e0605 */
[----:B------:R-:W3:Y:S03]  /*0430*/  LDC.64 R4, c[0x0][0x268] ;  /* 0x00009a00ff047b82 */ /* 0x000ee60000000a00 */
[C---:B------:R-:W-:Y:S01]  /*0440*/  SHF.L.U64.HI R21, R22.reuse, 0x5, R21 ;  /* 0x0000000516157819 */ /* 0x040fe20000010215 */
[----:B------:R-:W-:-:S05]  /*0450*/  IMAD.SHL.U32 R22, R22, 0x20, RZ ;  /* 0x0000002016167824 */ /* 0x000fca00078e00ff */
[----:B-1----:R-:W-:-:S04]  /*0460*/  IADD3 R12, P0, R22, R24, RZ ;  /* 0x00000018160c7210 */ /* 0x002fc80007f1e0ff */
[----:B------:R-:W-:Y:S01]  /*0470*/  IADD3.X R13, R21, R7, RZ, P0, !PT ;  /* 0x00000007150d7210 */ /* 0x000fe200007fe4ff */
[----:B---3--:R-:W-:-:S06]  /*0480*/  IMAD.WIDE R4, R6, 0x4, R4 ;  /* 0x0000000406047825 */ /* 0x008fcc00078e0204 */
[----:B------:R-:W3:Y:S01]  /*0490*/  LDG.E.EL.128 R4, desc[UR4][R4.64] ;  /* 0x0000000404047981 */ /* 0x000ee2000c2e1d00 */
[----:B------:R-:W-:Y:S01]  /*04a0*/  IADD3 R8, P0, R22, R8, RZ ;  /* 0x0000000816087210 */ /* 0x000fe20007f1e0ff */
[----:B------:R-:W-:-:S04]  /*04b0*/  IMAD.WIDE R12, R16, 0x4, R12 ;  /* 0x00000004100c7825 */ /* 0x000fc800078e020c */
[----:B------:R-:W-:Y:S02]  /*04c0*/  IMAD.X R9, R21, 0x1, R9, P0 ;  /* 0x0000000115097824 */ /* 0x000fe400000e0609 */
[----:B------:R-:W4:Y:S01]  /*04d0*/  LDG.E.EL R12, desc[UR4][R12.64] ;  /* 0x000000040c0c7981 */ /* 0x000f22000c2e1900 */
[----:B------:R-:W-:-:S05]  /*04e0*/  IMAD.WIDE R8, R16, 0x4, R8 ;  /* 0x0000000410087825 */ /* 0x000fca00078e0208 */
[----:B------:R1:W4:Y:S01]  /*04f0*/  LDG.E.EL R13, desc[UR4][R8.64] ;  /* 0x00000004080d7981 */ /* 0x000322000c2e1900 */
[----:B------:R-:W-:Y:S01]  /*0500*/  SHF.R.U32.HI R24, RZ, 0x1a, R11 ;  /* 0x0000001aff187819 */ /* 0x000fe2000001160b */
[----:B--2---:R-:W-:-:S04]  /*0510*/  FADD R23, -R19, R23 ;  /* 0x0000001713177221 */ /* 0x004fc80000000100 */
[----:B---3--:R-:W-:Y:S01]  /*0520*/  FFMA R19, R4, R23, R19 ;  /* 0x0000001704137223 */ /* 0x008fe20000000013 */
[----:B------:R-:W-:Y:S02]  /*0530*/  LOP3.LUT R23, R24, 0x20, RZ, 0xc0, !PT ;  /* 0x0000002018177812 */ /* 0x000fe400078ec0ff */
[----:B------:R-:W-:-:S04]  /*0540*/  LEA R24, P0, R10, UR6, 0x2 ;  /* 0x000000060a187c11 */ /* 0x000fc8000f8010ff */
[----:B------:R-:W-:Y:S02]  /*0550*/  LEA.HI.X R10, R10, UR7, R11, 0x2, P0 ;  /* 0x000000070a0a7c11 */ /* 0x000fe400080f140b */
[----:B------:R-:W-:-:S04]  /*0560*/  IADD3 R11, P0, R23, R24, RZ ;  /* 0x00000018170b7210 */ /* 0x000fc80007f1e0ff */
[----:B-1----:R-:W-:Y:S01]  /*0570*/  IADD3 R8, P1, R22, R11, RZ ;  /* 0x0000000b16087210 */ /* 0x002fe20007f3e0ff */
[----:B------:R-:W-:Y:S01]  /*0580*/  IMAD.X R10, RZ, RZ, R10, P0 ;  /* 0x000000ffff0a7224 */ /* 0x000fe200000e060a */
[----:B------:R-:W-:Y:S02]  /*0590*/  IADD3 R24, P0, R11, R18, RZ ;  /* 0x000000120b187210 */ /* 0x000fe40007f1e0ff */
[----:B------:R-:W-:Y:S01]  /*05a0*/  SHF.R.U32.HI R11, RZ, 0x1a, R15 ;  /* 0x0000001aff0b7819 */ /* 0x000fe2000001160f */
[----:B------:R-:W-:Y:S01]  /*05b0*/  IMAD.X R9, R21, 0x1, R10, P1 ;  /* 0x0000000115097824 */ /* 0x000fe200008e060a */
[----:B------:R-:W-:Y:S02]  /*05c0*/  IADD3.X R25, R10, R3, RZ, P0, !PT ;  /* 0x000000030a197210 */ /* 0x000fe400007fe4ff */
[----:B------:R-:W-:Y:S02]  /*05d0*/  LEA R10, P0, R14, UR6, 0x2 ;  /* 0x000000060e0a7c11 */ /* 0x000fe4000f8010ff */
[----:B------:R-:W-:Y:S01]  /*05e0*/  LOP3.LUT R11, R11, 0x20, RZ, 0xc0, !PT ;  /* 0x000000200b0b7812 */ /* 0x000fe200078ec0ff */
[----:B------:R-:W-:Y:S01]  /*05f0*/  IMAD.WIDE R8, R16, 0x4, R8 ;  /* 0x0000000410087825 */ /* 0x000fe200078e0208 */
[----:B------:R-:W-:-:S02]  /*0600*/  LEA.HI.X R14, R14, UR7, R15, 0x2, P0 ;  /* 0x000000070e0e7c11 */ /* 0x000fc400080f140f */
[----:B------:R-:W-:Y:S02]  /*0610*/  IADD3 R11, P0, R11, R10, RZ ;  /* 0x0000000a0b0b7210 */ /* 0x000fe40007f1e0ff */
[----:B------:R1:W2:Y:S03]  /*0620*/  LDG.E.EL R23, desc[UR4][R8.64] ;  /* 0x0000000408177981 */ /* 0x0002a6000c2e1900 */
[----:B------:R-:W-:Y:S01]  /*0630*/  IMAD.X R10, RZ, RZ, R14, P0 ;  /* 0x000000ffff0a7224 */ /* 0x000fe200000e060e */
[----:B------:R-:W-:Y:S02]  /*0640*/  IADD3 R14, P0, R11, R18, RZ ;  /* 0x000000120b0e7210 */ /* 0x000fe40007f1e0ff */
[----:B-1----:R-:W-:Y:S01]  /*0650*/  IADD3 R8, P1, R22, R11, RZ ;  /* 0x0000000b16087210 */ /* 0x002fe20007f3e0ff */
[----:B------:R-:W-:Y:S01]  /*0660*/  IMAD.WIDE R24, R16, 0x4, R24 ;  /* 0x0000000410187825 */ /* 0x000fe200078e0218 */
[----:B------:R-:W-:-:S03]  /*0670*/  IADD3.X R15, R10, R3, RZ, P0, !PT ;  /* 0x000000030a0f7210 */ /* 0x000fc600007fe4ff */
[----:B------:R-:W-:Y:S02]  /*0680*/  IMAD.X R9, R21, 0x1, R10, P1 ;  /* 0x0000000115097824 */ /* 0x000fe400008e060a */
[----:B------:R-:W-:Y:S01]  /*0690*/  IMAD.WIDE R10, R20, 0x8, R26 ;  /* 0x00000008140a7825 */ /* 0x000fe200078e021a */
[----:B------:R-:W3:Y:S03]  /*06a0*/  LDG.E.EL R24, desc[UR4][R24.64] ;  /* 0x0000000418187981 */ /* 0x000ee6000c2e1900 */
[----:B------:R-:W-:-:S05]  /*06b0*/  IMAD.WIDE R8, R16, 0x4, R8 ;  /* 0x0000000410087825 */ /* 0x000fca00078e0208 */
[----:B------:R1:W2:Y:S01]  /*06c0*/  LDG.E.EL R25, desc[UR4][R8.64] ;  /* 0x0000000408197981 */ /* 0x0002a2000c2e1900 */
[----:B------:R-:W-:-:S05]  /*06d0*/  IMAD.WIDE R14, R16, 0x4, R14 ;  /* 0x00000004100e7825 */ /* 0x000fca00078e020e */
[----:B------:R-:W3:Y:S04]  /*06e0*/  LDG.E.EL R26, desc[UR4][R14.64] ;  /* 0x000000040e1a7981 */ /* 0x000ee8000c2e1900 */
[----:B------:R-:W5:Y:S01]  /*06f0*/  LDG.E.EL.128 R8, desc[UR4][R10.64] ;  /* 0x000000040a087981 */ /* 0x000f62000c2e1d00 */
[----:B----4-:R-:W-:-:S04]  /*0700*/  FADD R13, -R12, R13 ;  /* 0x0000000d0c0d7221 */ /* 0x010fc80000000100 */
[----:B------:R-:W-:Y:S01]  /*0710*/  FFMA R4, R4, R13, R12 ;  /* 0x0000000d04047223 */ /* 0x000fe2000000000c */
[----:B------:R-:W-:-:S06]  /*0720*/  IMAD.WIDE R12, R20, 0x8, R28 ;  /* 0x00000008140c7825 */ /* 0x000fcc00078e021c */
[----:B------:R-:W4:Y:S01]  /*0730*/  LDG.E.EL.128 R12, desc[UR4][R12.64] ;  /* 0x000000040c0c7981 */ /* 0x000f22000c2e1d00 */
[--C-:B-----5:R-:W-:Y:S02]  /*0740*/  SHF.R.U32.HI R20, RZ, 0x1a, R9.reuse ;  /* 0x0000001aff147819 */ /* 0x120fe40000011609 */
[----:B------:R-:W-:Y:S02]  /*0750*/  LEA R27, P0, R8, UR6, 0x2 ;  /* 0x00000006081b7c11 */ /* 0x000fe4000f8010ff */
[----:B------:R-:W-:Y:S02]  /*0760*/  LOP3.LUT R20, R20, 0x20, RZ, 0xc0, !PT ;  /* 0x0000002014147812 */ /* 0x000fe400078ec0ff */
[----:B-1----:R-:W-:Y:S02]  /*0770*/  LEA.HI.X R8, R8, UR7, R9, 0x2, P0 ;  /* 0x0000000708087c11 */ /* 0x002fe400080f1409 */
[----:B------:R-:W-:Y:S01]  /*0780*/  IADD3 R27, P0, R20, R27, RZ ;  /* 0x0000001b141b7210 */ /* 0x000fe20007f1e0ff */
[----:B---3--:R-:W-:-:S04]  /*0790*/  FADD R20, -R24, R26 ;  /* 0x0000001a18147221 */ /* 0x008fc80000000100 */
[----:B------:R-:W-:Y:S02]  /*07a0*/  IMAD.X R26, RZ, RZ, R8, P0 ;  /* 0x000000ffff1a7224 */ /* 0x000fe400000e0608 */
[----:B--2---:R-:W-:Y:S01]  /*07b0*/  FADD R8, -R23, R25 ;  /* 0x0000001917087221 */ /* 0x004fe20000000100 */
[C---:B------:R-:W-:Y:S01]  /*07c0*/  FFMA R20, R5.reuse, R20, R24 ;  /* 0x0000001405147223 */ /* 0x040fe20000000018 */
[----:B------:R-:W-:Y:S02]  /*07d0*/  IADD3 R24, P0, R27, R18, RZ ;  /* 0x000000121b187210 */ /* 0x000fe40007f1e0ff */
[----:B------:R-:W-:Y:S02]  /*07e0*/  FFMA R5, R5, R8, R23 ;  /* 0x0000000805057223 */ /* 0x000fe40000000017 */
[----:B------:R-:W1:Y:S01]  /*07f0*/  LDC.64 R8, c[0x0][0x278] ;  /* 0x00009e00ff087b82 */ /* 0x000e620000000a00 */
[----:B------:R-:W-:Y:S02]  /*0800*/  IADD3.X R25, R26, R3, RZ, P0, !PT ;  /* 0x000000031a197210 */ /* 0x000fe400007fe4ff */
[----:B------:R-:W-:-:S05]  /*0810*/  IADD3 R28, P0, R22, R27, RZ ;  /* 0x0000001b161c7210 */ /* 0x000fca0007f1e0ff */
[----:B------:R-:W-:Y:S02]  /*0820*/  IMAD.X R29, R21, 0x1, R26, P0 ;  /* 0x00000001151d7824 */ /* 0x000fe400000e061a */
[----:B------:R-:W-:-:S04]  /*0830*/  IMAD.HI R26, R17, 0x2aaaaaab, RZ ;  /* 0x2aaaaaab111a7827 */ /* 0x000fc800078e02ff */
[----:B------:R-:W-:Y:S01]  /*0840*/  IMAD.WIDE R24, R16, 0x4, R24 ;  /* 0x0000000410187825 */ /* 0x000fe200078e0218 */
[----:B------:R-:W-:-:S05]  /*0850*/  SHF.R.U32.HI R27, RZ, 0x1f, R26 ;  /* 0x0000001fff1b7819 */ /* 0x000fca000001161a */
[----:B------:R2:W3:Y:S01]  /*0860*/  LDG.E.EL R24, desc[UR4][R24.64] ;  /* 0x0000000418187981 */ /* 0x0004e2000c2e1900 */
[----:B-1----:R-:W-:Y:S01]  /*0870*/  IMAD.WIDE R8, R2, 0x4, R8 ;  /* 0x0000000402087825 */ /* 0x002fe200078e0208 */
[----:B----4-:R-:W-:Y:S02]  /*0880*/  LEA R2, P0, R12, UR6, 0x2 ;  /* 0x000000060c027c11 */ /* 0x010fe4000f8010ff */
[----:B--2---:R-:W-:Y:S02]  /*0890*/  LEA.HI R25, R26, R27, RZ, 0x1d ;  /* 0x0000001b1a197211 */ /* 0x004fe400078fe8ff */
[----:B------:R-:W-:-:S04]  /*08a0*/  SHF.R.U32.HI R27, RZ, 0x1a, R13 ;  /* 0x0000001aff1b7819 */ /* 0x000fc8000001160d */
[----:B------:R-:W-:Y:S02]  /*08b0*/  LOP3.LUT R27, R27, 0x20, RZ, 0xc0, !PT ;  /* 0x000000201b1b7812 */ /* 0x000fe400078ec0ff */
[----:B------:R-:W-:Y:S02]  /*08c0*/  LEA.HI.X R12, R12, UR7, R13, 0x2, P0 ;  /* 0x000000070c0c7c11 */ /* 0x000fe400080f140d */
[----:B------:R-:W-:-:S05]  /*08d0*/  IADD3 R27, P0, R27, R2, RZ ;  /* 0x000000021b1b7210 */ /* 0x000fca0007f1e0ff */
[----:B------:R-:W-:Y:S01]  /*08e0*/  IMAD.X R2, RZ, RZ, R12, P0 ;  /* 0x000000ffff027224 */ /* 0x000fe200000e060c */
[----:B------:R-:W-:Y:S02]  /*08f0*/  IADD3 R12, P0, R27, R18, RZ ;  /* 0x000000121b0c7210 */ /* 0x000fe40007f1e0ff */
[----:B------:R-:W-:Y:S02]  /*0900*/  IADD3 R26, P1, R22, R27, RZ ;  /* 0x0000001b161a7210 */ /* 0x000fe40007f3e0ff */
[----:B------:R-:W-:-:S03]  /*0910*/  IADD3.X R13, R2, R3, RZ, P0, !PT ;  /* 0x00000003020d7210 */ /* 0x000fc600007fe4ff */
[----:B------:R-:W-:Y:S02]  /*0920*/  IMAD.X R27, R21, 0x1, R2, P1 ;  /* 0x00000001151b7824 */ /* 0x000fe400008e0602 */
[C---:B------:R-:W-:Y:S01]  /*0930*/  IMAD.WIDE R12, R16.reuse, 0x4, R12 ;  /* 0x00000004100c7825 */ /* 0x040fe200078e020c */
[----:B------:R-:W2:Y:S03]  /*0940*/  LDG.E.EL R2, desc[UR4][R8.64] ;  /* 0x0000000408027981 */ /* 0x000ea6000c2e1900 */
[C---:B------:R-:W-:Y:S02]  /*0950*/  IMAD.WIDE R28, R16.reuse, 0x4, R28 ;  /* 0x00000004101c7825 */ /* 0x040fe400078e021c */
[----:B------:R-:W3:Y:S02]  /*0960*/  LDG.E.EL R12, desc[UR4][R12.64] ;  /* 0x000000040c0c7981 */ /* 0x000ee4000c2e1900 */
[----:B------:R-:W-:-:S02]  /*0970*/  IMAD.WIDE R26, R16, 0x4, R26 ;  /* 0x00000004101a7825 */ /* 0x000fc400078e021a */
[----:B------:R-:W4:Y:S04]  /*0980*/  LDG.E.EL R23, desc[UR4][R28.64] ;  /* 0x000000041c177981 */ /* 0x000f28000c2e1900 */
[----:B------:R1:W4:Y:S01]  /*0990*/  LDG.E.EL R13, desc[UR4][R26.64] ;  /* 0x000000041a0d7981 */ /* 0x000322000c2e1900 */
[----:B------:R-:W-:Y:S01]  /*09a0*/  IMAD R25, R25, -0x30, R17 ;  /* 0xffffffd019197824 */ /* 0x000fe200078e0211 */
[----:B-1----:R-:W1:Y:S01]  /*09b0*/  LDC.64 R26, c[0x0][0x228] ;  /* 0x00008a00ff1a7b82 */ /* 0x002e620000000a00 */
[----:B------:R-:W-:Y:S02]  /*09c0*/  SHF.R.U32.HI R17, RZ, 0x1a, R11 ;  /* 0x0000001aff117819 */ /* 0x000fe4000001160b */
[----:B------:R-:W-:Y:S02]  /*09d0*/  LEA R28, P0, R10, UR6, 0x2 ;  /* 0x000000060a1c7c11 */ /* 0x000fe4000f8010ff */
[----:B------:R-:W-:-:S02]  /*09e0*/  LOP3.LUT R17, R17, 0x20, RZ, 0xc0, !PT ;  /* 0x0000002011117812 */ /* 0x000fc400078ec0ff */
[----:B------:R-:W-:Y:S02]  /*09f0*/  LEA.HI.X R10, R10, UR7, R11, 0x2, P0 ;  /* 0x000000070a0a7c11 */ /* 0x000fe400080f140b */
[--C-:B------:R-:W-:Y:S02]  /*0a00*/  SHF.R.U32.HI R11, RZ, 0x1a, R15.reuse ;  /* 0x0000001aff0b7819 */ /* 0x100fe4000001160f */
[----:B------:R-:W-:Y:S02]  /*0a10*/  IADD3 R8, P1, R17, R28, RZ ;  /* 0x0000001c11087210 */ /* 0x000fe40007f3e0ff */
[C---:B------:R-:W-:Y:S02]  /*0a20*/  LEA R28, P0, R14.reuse, UR6, 0x2 ;  /* 0x000000060e1c7c11 */ /* 0x040fe4000f8010ff */
[----:B------:R-:W-:Y:S01]  /*0a30*/  LOP3.LUT R11, R11, 0x20, RZ, 0xc0, !PT ;  /* 0x000000200b0b7812 */ /* 0x000fe200078ec0ff */
[----:B------:R-:W-:Y:S01]  /*0a40*/  IMAD.X R9, RZ, RZ, R10, P1 ;  /* 0x000000ffff097224 */ /* 0x000fe200008e060a */
[----:B------:R-:W-:-:S02]  /*0a50*/  LEA.HI.X R15, R14, UR7, R15, 0x2, P0 ;  /* 0x000000070e0f7c11 */ /* 0x000fc400080f140f */
[----:B------:R-:W-:Y:S02]  /*0a60*/  IADD3 R11, P0, R11, R28, RZ ;  /* 0x0000001c0b0b7210 */ /* 0x000fe40007f1e0ff */
[----:B------:R-:W-:Y:S01]  /*0a70*/  IADD3 R10, P1, R8, R18, RZ ;  /* 0x00000012080a7210 */ /* 0x000fe20007f3e0ff */
[----:B-1----:R-:W-:Y:S01]  /*0a80*/  IMAD.WIDE R26, R25, 0x4, R26 ;  /* 0x00000004191a7825 */ /* 0x002fe200078e021a */
[----:B------:R-:W-:Y:S02]  /*0a90*/  IADD3 R14, P2, R11, R18, RZ ;  /* 0x000000120b0e7210 */ /* 0x000fe40007f5e0ff */
[----:B------:R-:W-:Y:S02]  /*0aa0*/  IADD3 R28, P4, R22, R11, RZ ;  /* 0x0000000b161c7210 */ /* 0x000fe40007f9e0ff */
[----:B------:R1:W5:Y:S01]  /*0ab0*/  LDG.E.EL R17, desc[UR4][R26.64] ;  /* 0x000000041a117981 */ /* 0x000362000c2e1900 */
[----:B------:R-:W-:Y:S02]  /*0ac0*/  IADD3.X R11, R9, R3, RZ, P1, !PT ;  /* 0x00000003090b7210 */ /* 0x000fe40000ffe4ff */
[----:B------:R-:W-:Y:S01]  /*0ad0*/  IADD3 R8, P3, R22, R8, RZ ;  /* 0x0000000816087210 */ /* 0x000fe20007f7e0ff */
[----:B------:R-:W-:-:S02]  /*0ae0*/  IMAD.X R18, RZ, RZ, R15, P0 ;  /* 0x000000ffff127224 */ /* 0x000fc400000e060f */
[----:B------:R-:W-:-:S04]  /*0af0*/  IMAD.WIDE R10, R16, 0x4, R10 ;  /* 0x00000004100a7825 */ /* 0x000fc800078e020a */
[----:B------:R-:W-:Y:S01]  /*0b00*/  IMAD.X R9, R21, 0x1, R9, P3 ;  /* 0x0000000115097824 */ /* 0x000fe200018e0609 */
[----:B------:R-:W-:Y:S01]  /*0b10*/  IADD3.X R15, R18, R3, RZ, P2, !PT ;  /* 0x00000003120f7210 */ /* 0x000fe200017fe4ff */
[----:B-1----:R-:W1:Y:S01]  /*0b20*/  LDC.64 R26, c[0x0][0x238] ;  /* 0x00008e00ff1a7b82 */ /* 0x002e620000000a00 */
[----:B------:R1:W2:Y:S01]  /*0b30*/  LDG.E.EL R3, desc[UR4][R10.64] ;  /* 0x000000040a037981 */ /* 0x0002a2000c2e1900 */
[----:B------:R-:W-:-:S04]  /*0b40*/  IMAD.WIDE R8, R16, 0x4, R8 ;  /* 0x0000000410087825 */ /* 0x000fc800078e0208 */
[----:B------:R-:W-:Y:S02]  /*0b50*/  IMAD.X R29, R21, 0x1, R18, P4 ;  /* 0x00000001151d7824 */ /* 0x000fe400020e0612 */
[----:B------:R1:W2:Y:S02]  /*0b60*/  LDG.E.EL R18, desc[UR4][R8.64] ;  /* 0x0000000408127981 */ /* 0x0002a4000c2e1900 */
[----:B-1----:R-:W1:Y:S01]  /*0b70*/  LDC.64 R10, c[0x0][0x220] ;  /* 0x00008800ff0a7b82 */ /* 0x002e620000000a00 */
[----:B0-----:R-:W-:-:S07]  /*0b80*/  IMAD.WIDE R8, R16, 0x4, R14 ;  /* 0x0000000410087825 */ /* 0x001fce00078e020e */
[----:B------:R-:W0:Y:S01]  /*0b90*/  LDC.64 R14, c[0x0][0x230] ;  /* 0x00008c00ff0e7b82 */ /* 0x000e220000000a00 */
[----:B------:R1:W2:Y:S01]  /*0ba0*/  LDG.E.EL R21, desc[UR4][R8.64] ;  /* 0x0000000408157981 */ /* 0x0002a2000c2e1900 */
[----:B------:R-:W-:-:S05]  /*0bb0*/  IMAD.WIDE R28, R16, 0x4, R28 ;  /* 0x00000004101c7825 */ /* 0x000fca00078e021c */
[----:B------:R-:W2:Y:S01]  /*0bc0*/  LDG.E.EL R22, desc[UR4][R28.64] ;  /* 0x000000041c167981 */ /* 0x000ea2000c2e1900 */
[----:B-1----:R-:W1:Y:S01]  /*0bd0*/  LDC.64 R8, c[0x0][0x218] ;  /* 0x00008600ff087b82 */ /* 0x002e620000000a00 */
[----:B------:R-:W-:-:S05]  /*0be0*/  IMAD.WIDE R10, R25, 0x4, R10 ;  /* 0x00000004190a7825 */ /* 0x000fca00078e020a */
[----:B------:R0:W2:Y:S02]  /*0bf0*/  LDG.E.EL R16, desc[UR4][R10.64] ;  /* 0x000000040a107981 */ /* 0x0000a4000c2e1900 */
[----:B0-----:R-:W-:Y:S02]  /*0c00*/  IMAD.WIDE R10, R25, 0x4, R14 ;  /* 0x00000004190a7825 */ /* 0x001fe400078e020e */
[----:B------:R-:W0:Y:S02]  /*0c10*/  LDC.64 R14, c[0x0][0x240] ;  /* 0x00009000ff0e7b82 */ /* 0x000e240000000a00 */
[----:B-1----:R-:W-:-:S04]  /*0c20*/  IMAD.WIDE R8, R0, 0x4, R8 ;  /* 0x0000000400087825 */ /* 0x002fc800078e0208 */
[----:B------:R-:W-:Y:S02]  /*0c30*/  IMAD.WIDE R26, R25, 0x4, R26 ;  /* 0x00000004191a7825 */ /* 0x000fe400078e021a */
[----:B------:R1:W2:Y:S04]  /*0c40*/  LDG.E.EL R25, desc[UR4][R10.64] ;  /* 0x000000040a197981 */ /* 0x0002a8000c2e1900 */
[----:B------:R-:W2:Y:S04]  /*0c50*/  LDG.E.EL R26, desc[UR4][R26.64] ;  /* 0x000000041a1a7981 */ /* 0x000ea8000c2e1900 */
[----:B------:R-:W2:Y:S01]  /*0c60*/  LDG.E.128 R8, desc[UR4][R8.64] ;  /* 0x0000000408087981 */ /* 0x000ea2000c1e1d00 */
[----:B0-----:R-:W-:-:S04]  /*0c70*/  IMAD.WIDE R14, R0, 0x4, R14 ;  /* 0x00000004000e7825 */ /* 0x001fc800078e020e */
[----:B---3--:R-:W-:-:S04]  /*0c80*/  FADD R29, -R24, R12 ;  /* 0x0000000c181d7221 */ /* 0x008fc80000000100 */
[----:B------:R-:W-:Y:S01]  /*0c90*/  FFMA R29, R6, R29, R24 ;  /* 0x0000001d061d7223 */ /* 0x000fe20000000018 */
[----:B----4-:R-:W-:-:S04]  /*0ca0*/  FADD R12, -R23, R13 ;  /* 0x0000000d170c7221 */ /* 0x010fc80000000100 */
[----:B------:R-:W-:Y:S02]  /*0cb0*/  FFMA R6, R6, R12, R23 ;  /* 0x0000000c06067223 */ /* 0x000fe40000000017 */
[----:B------:R-:W3:Y:S01]  /*0cc0*/  LDG.E.128 R12, desc[UR4][R14.64] ;  /* 0x000000040e0c7981 */ /* 0x000ee2000c1e1d00 */
[----:B-----5:R-:W-:-:S04]  /*0cd0*/  FADD R23, R17, 9.9999997473787516356e-06 ;  /* 0x3727c5ac11177421 */ /* 0x020fc80000000000 */
[----:B------:R-:W0:Y:S02]  /*0ce0*/  MUFU.SQRT R24, R23 ;  /* 0x0000001700187308 */ /* 0x000e240000002000 */
[C---:B0-----:R-:W-:Y:S02]  /*0cf0*/  FSETP.GT.AND P0, PT, R24.reuse, 8.50705917302346158658e+37, PT ;  /* 0x7e8000001800780b */ /* 0x041fe40003f04000 */
[----:B------:R-:W-:-:S11]  /*0d00*/  FSETP.GEU.AND P1, PT, R24, 1.175494350822287508e-38, PT ;  /* 0x008000001800780b */ /* 0x000fd60003f2e000 */
[----:B------:R-:W-:Y:S01]  /*0d10*/  @P0 FMUL R24, R24, 0.25 ;  /* 0x3e80000018180820 */ /* 0x000fe20000400000 */
[----:B--2---:R-:W-:-:S03]  /*0d20*/  FADD R28, -R3, R21 ;  /* 0x00000015031c7221 */ /* 0x004fc60000000100 */
[----:B------:R-:W-:Y:S01]  /*0d30*/  @!P1 FMUL R24, R24, 16777216 ;  /* 0x4b80000018189820 */ /* 0x000fe20000400000 */
[----:B------:R-:W-:-:S04]  /*0d40*/  FADD R21, -R18, R22 ;  /* 0x0000001612157221 */ /* 0x000fc80000000100 */
[C---:B------:R-:W-:Y:S01]  /*0d50*/  FFMA R22, R7.reuse, R21, R18 ;  /* 0x0000001507167223 */ /* 0x040fe20000000012 */
[----:B------:R-:W-:Y:S01]  /*0d60*/  HFMA2.MMA R18, -RZ, RZ, 1.625, 0 ;  /* 0x3e800000ff127435 */ /* 0x000fe200000001ff */
[----:B------:R-:W-:Y:S02]  /*0d70*/  FFMA R17, R7, R28, R3 ;  /* 0x0000001c07117223 */ /* 0x000fe40000000003 */
[----:B------:R-:W0:Y:S01]  /*0d80*/  MUFU.RCP R3, R24 ;  /* 0x0000001800037308 */ /* 0x000e220000001000 */
[----:B------:R-:W-:Y:S01]  /*0d90*/  FADD R4, -R19, R4 ;  /* 0x0000000413047221 */ /* 0x000fe20000000100 */
[----:B------:R-:W-:-:S05]  /*0da0*/  FADD R5, -R20, R5 ;  /* 0x0000000514057221 */ /* 0x000fca0000000100 */
[----:B------:R-:W-:Y:S01]  /*0db0*/  FSEL R18, R18, 1, P0 ;  /* 0x3f80000012127808 */ /* 0x000fe20000000000 */
[C---:B------:R-:W-:Y:S01]  /*0dc0*/  FFMA R19, R2.reuse, R4, R19 ;  /* 0x0000000402137223 */ /* 0x040fe20000000013 */
[----:B------:R-:W-:Y:S02]  /*0dd0*/  FFMA R20, R2, R5, R20 ;  /* 0x0000000502147223 */ /* 0x000fe40000000014 */
[----:B------:R-:W2:Y:S01]  /*0de0*/  LDC.64 R4, c[0x0][0x280] ;  /* 0x0000a000ff047b82 */ /* 0x000ea20000000a00 */
[----:B------:R-:W-:Y:S01]  /*0df0*/  @!P1 FMUL R18, R18, 16777216 ;  /* 0x4b80000012129820 */ /* 0x000fe20000400000 */
[----:B------:R-:W-:-:S03]  /*0e00*/  FADD R6, -R29, R6 ;  /* 0x000000061d067221 */ /* 0x000fc60000000100 */
[----:B0-----:R-:W-:Y:S01]  /*0e10*/  FMUL R3, R3, R18 ;  /* 0x0000001203037220 */ /* 0x001fe20000400000 */
[----:B------:R-:W-:Y:S01]  /*0e20*/  FADD R22, -R17, R22 ;  /* 0x0000001611167221 */ /* 0x000fe20000000100 */
[----:B------:R-:W-:-:S03]  /*0e30*/  FFMA R29, R2, R6, R29 ;  /* 0x00000006021d7223 */ /* 0x000fc6000000001d */
[----:B------:R-:W-:Y:S01]  /*0e40*/  FFMA R2, R2, R22, R17 ;  /* 0x0000001602027223 */ /* 0x000fe20000000011 */
[--C-:B------:R-:W-:Y:S01]  /*0e50*/  FADD R8, R8, -R16.reuse ;  /* 0x8000001008087221 */ /* 0x100fe20000000000 */
[--C-:B------:R-:W-:Y:S01]  /*0e60*/  FADD R9, R9, -R16.reuse ;  /* 0x8000001009097221 */ /* 0x100fe20000000000 */
[--C-:B-1----:R-:W-:Y:S01]  /*0e70*/  FADD R10, R10, -R16.reuse ;  /* 0x800000100a0a7221 */ /* 0x102fe20000000000 */
[----:B------:R-:W-:Y:S01]  /*0e80*/  FADD R11, R11, -R16 ;  /* 0x800000100b0b7221 */ /* 0x000fe20000000000 */
[-C--:B------:R-:W-:Y:S01]  /*0e90*/  FMUL R8, R8, R3.reuse ;  /* 0x0000000308087220 */ /* 0x080fe20000400000 */
[-C--:B------:R-:W-:Y:S01]  /*0ea0*/  FMUL R7, R9, R3.reuse ;  /* 0x0000000309077220 */ /* 0x080fe20000400000 */
[-C--:B------:R-:W-:Y:S01]  /*0eb0*/  FMUL R17, R10, R3.reuse ;  /* 0x000000030a117220 */ /* 0x080fe20000400000 */
[----:B------:R-:W-:Y:S01]  /*0ec0*/  FMUL R11, R11, R3 ;  /* 0x000000030b0b7220 */ /* 0x000fe20000400000 */
[C-C-:B------:R-:W-:Y:S02]  /*0ed0*/  FFMA R3, R25.reuse, R8, R26.reuse ;  /* 0x0000000819037223 */ /* 0x140fe4000000001a */
[----:B------:R-:W0:Y:S01]  /*0ee0*/  LDC.64 R8, c[0x0][0x210] ;  /* 0x00008400ff087b82 */ /* 0x000e220000000a00 */
[C-C-:B------:R-:W-:Y:S01]  /*0ef0*/  FFMA R6, R25.reuse, R7, R26.reuse ;  /* 0x0000000719067223 */ /* 0x140fe2000000001a */
[C-C-:B------:R-:W-:Y:S01]  /*0f00*/  FFMA R17, R25.reuse, R17, R26.reuse ;  /* 0x0000001119117223 */ /* 0x140fe2000000001a */
[----:B------:R-:W-:Y:S01]  /*0f10*/  FFMA R26, R25, R11, R26 ;  /* 0x0000000b191a7223 */ /* 0x000fe2000000001a */
[----:B--2---:R-:W-:-:S04]  /*0f20*/  IMAD.WIDE R10, R0, 0x4, R4 ;  /* 0x00000004000a7825 */ /* 0x004fc800078e0204 */
[----:B0-----:R-:W-:Y:S01]  /*0f30*/  IMAD.WIDE R8, R0, 0x4, R8 ;  /* 0x0000000400087825 */ /* 0x001fe200078e0208 */
[----:B---3--:R-:W-:-:S03]  /*0f40*/  FSETP.GEU.AND P1, PT, R6, -R13, PT ;  /* 0x8000000d0600720b */ /* 0x008fc60003f2e000 */
[----:B------:R-:W-:Y:S01]  /*0f50*/  FADD R6, R13, R6 ;  /* 0x000000060d067221 */ /* 0x000fe20000000000 */
[----:B------:R-:W-:Y:S01]  /*0f60*/  FSETP.GEU.AND P0, PT, R3, -R12, PT ;  /* 0x8000000c0300720b */ /* 0x000fe20003f0e000 */
[----:B------:R-:W-:Y:S01]  /*0f70*/  FADD R3, R12, R3 ;  /* 0x000000030c037221 */ /* 0x000fe20000000000 */
[----:B------:R-:W-:Y:S01]  /*0f80*/  FSETP.GEU.AND P2, PT, R17, -R14, PT ;  /* 0x8000000e1100720b */ /* 0x000fe20003f4e000 */
[----:B------:R-:W-:Y:S01]  /*0f90*/  FADD R14, R14, R17 ;  /* 0x000000110e0e7221 */ /* 0x000fe20000000000 */
[----:B------:R-:W-:Y:S01]  /*0fa0*/  FADD R7, R15, R26 ;  /* 0x0000001a0f077221 */ /* 0x000fe20000000000 */
[----:B------:R-:W-:Y:S02]  /*0fb0*/  FSETP.GEU.AND P3, PT, R26, -R15, PT ;  /* 0x8000000f1a00720b */ /* 0x000fe40003f6e000 */
[----:B------:R-:W-:Y:S02]  /*0fc0*/  FSEL R5, R6, RZ, P1 ;  /* 0x000000ff06057208 */ /* 0x000fe40000800000 */
[----:B------:R-:W-:-:S02]  /*0fd0*/  FSEL R4, R3, RZ, P0 ;  /* 0x000000ff03047208 */ /* 0x000fc40000000000 */
[----:B------:R-:W-:Y:S02]  /*0fe0*/  FSEL R6, R14, RZ, P2 ;  /* 0x000000ff0e067208 */ /* 0x000fe40001000000 */
[----:B------:R-:W-:Y:S01]  /*0ff0*/  FSEL R7, R7, RZ, P3 ;  /* 0x000000ff07077208 */ /* 0x000fe20001800000 */
[----:B------:R-:W-:Y:S01]  /*1000*/  FADD R12, R4, R19 ;  /* 0x00000013040c7221 */ /* 0x000fe20000000000 */
[----:B------:R-:W-:Y:S01]  /*1010*/  FADD R13, R5, R20 ;  /* 0x00000014050d7221 */ /* 0x000fe20000000000 */
[----:B------:R-:W-:Y:S01]  /*1020*/  FADD R14, R6, R29 ;  /* 0x0000001d060e7221 */ /* 0x000fe20000000000 */
[----:B------:R-:W-:Y:S01]  /*1030*/  FSETP.GEU.AND P0, PT, R4, -R19, PT ;  /* 0x800000130400720b */ /* 0x000fe20003f0e000 */
[----:B------:R-:W-:Y:S01]  /*1040*/  FADD R15, R7, R2 ;  /* 0x00000002070f7221 */ /* 0x000fe20000000000 */
[----:B------:R-:W-:Y:S02]  /*1050*/  FSETP.GEU.AND P1, PT, R5, -R20, PT ;  /* 0x800000140500720b */ /* 0x000fe40003f2e000 */
[----:B------:R-:W-:-:S02]  /*1060*/  FSETP.GEU.AND P2, PT, R6, -R29, PT ;  /* 0x8000001d0600720b */ /* 0x000fc40003f4e000 */
[----:B------:R-:W-:Y:S02]  /*1070*/  FSETP.GEU.AND P3, PT, R7, -R2, PT ;  /* 0x800000020700720b */ /* 0x000fe40003f6e000 */
[----:B------:R-:W-:Y:S02]  /*1080*/  FSEL R12, R12, RZ, P0 ;  /* 0x000000ff0c0c7208 */ /* 0x000fe40000000000 */
[----:B------:R-:W-:Y:S02]  /*1090*/  FSEL R13, R13, RZ, P1 ;  /* 0x000000ff0d0d7208 */ /* 0x000fe40000800000 */
[----:B------:R-:W-:Y:S02]  /*10a0*/  FSEL R14, R14, RZ, P2 ;  /* 0x000000ff0e0e7208 */ /* 0x000fe40001000000 */
[----:B------:R-:W-:Y:S01]  /*10b0*/  FSEL R15, R15, RZ, P3 ;  /* 0x000000ff0f0f7208 */ /* 0x000fe20001800000 */
[----:B------:R-:W-:Y:S04]  /*10c0*/  STG.E.128 desc[UR4][R10.64], R4 ;  /* 0x000000040a007986 */ /* 0x000fe8000c101d04 */
[----:B------:R-:W-:Y:S01]  /*10d0*/  STG.E.128 desc[UR4][R8.64], R12 ;  /* 0x0000000c08007986 */ /* 0x000fe2000c101d04 */
[----:B------:R-:W-:Y:S05]  /*10e0*/  EXIT ;  /* 0x000000000000794d */ /* 0x000fea0003800000 */
.L_x_0:
[----:B------:R-:W-:-:S00]  /*10f0*/  BRA `(.L_x_0) ;  /* 0xfffffffc00fc7947 */ /* 0x000fc0000383ffff */
[----:B------:R-:W-:-:S00]  /*1100*/  NOP ;  /* 0x0000000000007918 */ /* 0x000fc00000000000 */
[----:B------:R-:W-:-:S00]  /*1110*/  NOP ;  /* 0x0000000000007918 */ /* 0x000fc00000000000 */
[----:B------:R-:W-:-:S00]  /*1120*/  NOP ;  /* 0x0000000000007918 */ /* 0x000fc00000000000 */
[----:B------:R-:W-:-:S00]  /*1130*/  NOP ;  /* 0x0000000000007918 */ /* 0x000fc00000000000 */
[----:B------:R-:W-:-:S00]  /*1140*/  NOP ;  /* 0x0000000000007918 */ /* 0x000fc00000000000 */
[----:B------:R-:W-:-:S00]  /*1150*/  NOP ;  /* 0x0000000000007918 */ /* 0x000fc00000000000 */
[----:B------:R-:W-:-:S00]  /*1160*/  NOP ;  /* 0x0000000000007918 */ /* 0x000fc00000000000 */
[----:B------:R-:W-:-:S00]  /*1170*/  NOP ;  /* 0x0000000000007918 */ /* 0x000fc00000000000 */
.L_x_1:


//--------------------- .nv.global.init           --------------------------
	.section	.nv.global.init,"aw",@progbits
.nv.global.init:
	.type		_$_str,@object
	.size		_$_str,(_$_str_$_2 - _$_str)
_$_str:
        /*0000*/ 	.byte	0x5f, 0x5f, 0x43, 0x55, 0x44, 0x41, 0x5f, 0x46, 0x54, 0x5a, 0x00
	.type		_$_str_$_2,@object
	.size		_$_str_$_2,(.L_1 - _$_str_$_2)
_$_str_$_2:
        /*000b*/ 	.byte	0x5f, 0x5f, 0x43, 0x55, 0x44, 0x41, 0x5f, 0x50, 0x52, 0x45, 0x43, 0x5f, 0x53, 0x51, 0x52, 0x54
        /*001b*/ 	.byte	0x00
.L_1:


//--------------------- .nv.constant0.triton_poi_fused__native_batch_norm_legit_no_training__unsafe_index_add_mul_relu_sub_12 --------------------------
	.section	.nv.constant0.triton_poi_fused__native_batch_norm_legit_no_training__unsafe_index_add_mul_relu_sub_12,"a",@progbits
	.sectionflags	@""
	.align	4
.nv.constant0.triton_poi_fused__native_batch_norm_legit_no_training__unsafe_index_add_mul_relu_sub_12:
	.zero		652
